//
// Generated by NVIDIA NVVM Compiler
//
// Compiler Build ID: CL-36424714
// Cuda compilation tools, release 13.0, V13.0.88
// Based on NVVM 20.0.0
//

.version 9.0
.target sm_100
.address_size 64

	// .globl	_Z4testPi

.visible .entry _Z4testPi(
	.param .u64 .ptr .align 1 _Z4testPi_param_0
)
{
	.reg .b32 	%r<2>;
	.reg .b64 	%rd<3>;

	ld.param.u64 	%rd1, [_Z4testPi_param_0];
	cvta.to.global.u64 	%rd2, %rd1;
	atom.global.add.u32 	%r1, [%rd2], 1;
	ret;

}


// ===== COMPILED SASS (sm_100) =====

	.target	sm_100

	.elftype	@"ET_EXEC"


//--------------------- .note.nv.tkinfo           --------------------------
	.section	.note.nv.tkinfo,"",@"SHT_NOTE"
	.sectionflags	@"SHF_NOTE_NV_TKINFO"
	.tkinfo
        /*0018*/ 	.word	0x00000002
        /*0030*/ 	.string	""
        /*0030*/ 	.string	"ptxas"
        /*0030*/ 	.string	"Cuda compilation tools, release 13.0, V13.0.88"
        /*0030*/ 	.string	"Build cuda_13.0.r13.0/compiler.36424714_0"
        /*0030*/ 	.string	"-arch sm_100 -m 64 "



//--------------------- .note.nv.cuinfo           --------------------------
	.section	.note.nv.cuinfo,"",@"SHT_NOTE"
	.sectionflags	@"SHF_NOTE_NV_CUINFO"
        /*0018*/ 	.short	0x0002
        /*001a*/ 	.short	0x0064
        /*001c*/ 	.short	0x0082
	.zero		2


//--------------------- .nv.info                  --------------------------
	.section	.nv.info,"",@"SHT_CUDA_INFO"
	.align	4


	//----- nvinfo : EIATTR_REGCOUNT
	.align		4
        /*0000*/ 	.byte	0x04, 0x2f
        /*0002*/ 	.short	(.L_1 - .L_0)
	.align		4
.L_0:
        /*0004*/ 	.word	index@(_Z4testPi)
        /*0008*/ 	.word	0x00000008


	//----- nvinfo : EIATTR_FRAME_SIZE
	.align		4
.L_1:
        /*000c*/ 	.byte	0x04, 0x11
        /*000e*/ 	.short	(.L_3 - .L_2)
	.align		4
.L_2:
        /*0010*/ 	.word	index@(_Z4testPi)
        /*0014*/ 	.word	0x00000000


	//----- nvinfo : EIATTR_MIN_STACK_SIZE
	.align		4
.L_3:
        /*0018*/ 	.byte	0x04, 0x12
        /*001a*/ 	.short	(.L_5 - .L_4)
	.align		4
.L_4:
        /*001c*/ 	.word	index@(_Z4testPi)
        /*0020*/ 	.word	0x00000000
.L_5:


//--------------------- .nv.compat                --------------------------
	.section	.nv.compat,"",@"SHT_CUDA_COMPAT_INFO"
	.align	4
        /*0000*/ 	.byte	0x02, 0x09, 0x00, 0x00, 0x02, 0x02, 0x01, 0x00, 0x02, 0x05, 0x05, 0x00, 0x03, 0x07, 0x01, 0x01
        /*0010*/ 	.byte	0x02, 0x03, 0x00, 0x00, 0x02, 0x06, 0x01, 0x00, 0x04, 0x0b, 0x08, 0x00, 0x09, 0x00, 0x00, 0x00
        /*0020*/ 	.byte	0x00, 0x00, 0x00, 0x00


//--------------------- .nv.info._Z4testPi        --------------------------
	.section	.nv.info._Z4testPi,"",@"SHT_CUDA_INFO"
	.sectionflags	@""
	.align	4


	//----- nvinfo : EIATTR_CUDA_API_VERSION
	.align		4
        /*0000*/ 	.byte	0x04, 0x37
        /*0002*/ 	.short	(.L_7 - .L_6)
.L_6:
        /*0004*/ 	.word	0x00000082


	//----- nvinfo : EIATTR_KPARAM_INFO
	.align		4
.L_7:
        /*0008*/ 	.byte	0x04, 0x17
        /*000a*/ 	.short	(.L_9 - .L_8)
.L_8:
        /*000c*/ 	.word	0x00000000
        /*0010*/ 	.short	0x0000
        /*0012*/ 	.short	0x0000
        /*0014*/ 	.byte	0x00, 0xf5, 0x21, 0x00


	//----- nvinfo : EIATTR_SPARSE_MMA_MASK
	.align		4
.L_9:
        /*0018*/ 	.byte	0x03, 0x50
        /*001a*/ 	.short	0x0000


	//----- nvinfo : EIATTR_MAXREG_COUNT
	.align		4
        /*001c*/ 	.byte	0x03, 0x1b
        /*001e*/ 	.short	0x00ff


	//----- nvinfo : EIATTR_MERCURY_ISA_VERSION
	.align		4
        /*0020*/ 	.byte	0x03, 0x5f
        /*0022*/ 	.short	0x0101


	//----- nvinfo : EIATTR_INT_WARP_WIDE_INSTR_OFFSETS
	.align		4
        /*0024*/ 	.byte	0x04, 0x31
        /*0026*/ 	.short	(.L_11 - .L_10)


	//   ....[0]....
.L_10:
        /*0028*/ 	.word	0x00000030


	//----- nvinfo : EIATTR_VRC_CTA_INIT_COUNT
	.align		4
.L_11:
        /*002c*/ 	.byte	0x02, 0x4a
	.zero		1
	.zero		1


	//----- nvinfo : EIATTR_EXIT_INSTR_OFFSETS
	.align		4
        /*0030*/ 	.byte	0x04, 0x1c
        /*0032*/ 	.short	(.L_13 - .L_12)


	//   ....[0]....
.L_12:
        /*0034*/ 	.word	0x00000090


	//----- nvinfo : EIATTR_CBANK_PARAM_SIZE
	.align		4
.L_13:
        /*0038*/ 	.byte	0x03, 0x19
        /*003a*/ 	.short	0x0008


	//----- nvinfo : EIATTR_PARAM_CBANK
	.align		4
        /*003c*/ 	.byte	0x04, 0x0a
        /*003e*/ 	.short	(.L_15 - .L_14)
	.align		4
.L_14:
        /*0040*/ 	.word	index@(.nv.constant0._Z4testPi)
        /*0044*/ 	.short	0x0380
        /*0046*/ 	.short	0x0008


	//----- nvinfo : EIATTR_SW_WAR
	.align		4
.L_15:
        /*0048*/ 	.byte	0x04, 0x36
        /*004a*/ 	.short	(.L_17 - .L_16)
.L_16:
        /*004c*/ 	.word	0x00000008
.L_17:


//--------------------- .nv.callgraph             --------------------------
	.section	.nv.callgraph,"",@"SHT_CUDA_CALLGRAPH"
	.align	4
	.sectionentsize	8
	.align		4
        /*0000*/ 	.word	0x00000000
	.align		4
        /*0004*/ 	.word	0xffffffff
	.align		4
        /*0008*/ 	.word	0x00000000
	.align		4
        /*000c*/ 	.word	0xfffffffe
	.align		4
        /*0010*/ 	.word	0x00000000
	.align		4
        /*0014*/ 	.word	0xfffffffd
	.align		4
        /*0018*/ 	.word	0x00000000
	.align		4
        /*001c*/ 	.word	0xfffffffc


//--------------------- .text._Z4testPi           --------------------------
	.section	.text._Z4testPi,"ax",@progbits
	.align	128
        .global         _Z4testPi
        .type           _Z4testPi,@function
        .size           _Z4testPi,(.L_x_1 - _Z4testPi)
        .other          _Z4testPi,@"STO_CUDA_ENTRY STV_DEFAULT"
_Z4testPi:
.text._Z4testPi:
[----:B------:R-:W-:Y:S01]  /*0000*/  LDC R1, c[0x0][0x37c] ;  /* 0x0000df00ff017b82 */ /* 0x000fe20000000800 */
[----:B------:R-:W0:Y:S07]  /*0010*/  S2R R0, SR_LANEID ;  /* 0x0000000000007919 */ /* 0x000e2e0000000000 */
[----:B------:R-:W1:Y:S01]  /*0020*/  LDC.64 R2, c[0x0][0x380] ;  /* 0x0000e000ff027b82 */ /* 0x000e620000000a00 */
[----:B------:R-:W-:Y:S01]  /*0030*/  VOTEU.ANY UR6, UPT, PT ;  /* 0x0000000000067886 */ /* 0x000fe200038e0100 */
[----:B------:R-:W1:Y:S01]  /*0040*/  LDCU.64 UR4, c[0x0][0x358] ;  /* 0x00006b00ff0477ac */ /* 0x000e620008000a00 */
[----:B------:R-:W1:Y:S01]  /*0050*/  POPC R5, UR6 ;  /* 0x0000000600057d09 */ /* 0x000e620008000000 */
[----:B------:R-:W-:-:S06]  /*0060*/  UFLO.U32 UR7, UR6 ;  /* 0x00000006000772bd */ /* 0x000fcc00080e0000 */
[----:B0-----:R-:W-:-:S13]  /*0070*/  ISETP.EQ.U32.AND P0, PT, R0, UR7, PT ;  /* 0x0000000700007c0c */ /* 0x001fda000bf02070 */
[----:B-1----:R-:W-:Y:S01]  /*0080*/  @P0 REDG.E.ADD.STRONG.GPU desc[UR4][R2.64], R5 ;  /* 0x000000050200098e */ /* 0x002fe2000c12e104 */
[----:B------:R-:W-:Y:S05]  /*0090*/  EXIT ;  /* 0x000000000000794d */ /* 0x000fea0003800000 */
.L_x_0:
[----:B------:R-:W-:-:S00]  /*00a0*/  BRA `(.L_x_0) ;  /* 0xfffffffc00fc7947 */ /* 0x000fc0000383ffff */
[----:B------:R-:W-:-:S00]  /*00b0*/  NOP ;  /* 0x0000000000007918 */ /* 0x000fc00000000000 */
        /* <DEDUP_REMOVED lines=12> */
.L_x_1:


//--------------------- .nv.shared.reserved.0     --------------------------
	.section	.nv.shared.reserved.0,"aw",@nobits
	.weak		__nv_reservedSMEM_offset_0_alias
	.size		__nv_reservedSMEM_offset_0_alias, 0, 64
	.other		__nv_reservedSMEM_offset_0_alias,@"STO_CUDA_RESERVED_SHARED STV_DEFAULT"
__nv_reservedSMEM_offset_0_alias:
	.zero		0
	.zero		64


//--------------------- .nv.constant0._Z4testPi   --------------------------
	.section	.nv.constant0._Z4testPi,"a",@progbits
	.sectionflags	@""
	.align	4
.nv.constant0._Z4testPi:
	.zero		904


//--------------------- SYMBOLS --------------------------

	.type		.nv.reservedSmem.offset0,@object
	.size		.nv.reservedSmem.offset0,0x4
